//
// Generated by NVIDIA NVVM Compiler
//
// Compiler Build ID: CL-36424714
// Cuda compilation tools, release 13.0, V13.0.88
// Based on NVVM 20.0.0
//

.version 9.0
.target sm_100
.address_size 64

	// .globl	_Z17testMathFunctionsPc

.visible .entry _Z17testMathFunctionsPc(
	.param .u64 .ptr .align 1 _Z17testMathFunctionsPc_param_0
)
{
	.reg .pred 	%p<7>;
	.reg .b16 	%rs<24>;
	.reg .b32 	%r<9>;
	.reg .b64 	%rd<3>;
	.reg .b64 	%fd<4>;

	ld.param.u64 	%rd1, [_Z17testMathFunctionsPc_param_0];
	mov.f64 	%fd1, 0d3FF199999999999A;
	// begin inline asm
	{  cvt.rn.f16.f64 %rs2, %fd1;}

	// end inline asm
	// begin inline asm
	{  mov.b32 %r2, {%rs2,%rs2};}

	// end inline asm
	// begin inline asm
	{add.f16x2 %r3,%r2,%r2;
}
	// end inline asm
	// begin inline asm
	{.reg .f16 low,high;
 mov.b32 {low,high}, %r3;
 mov.b16 %rs5, low;}
	// end inline asm
	mov.f64 	%fd2, 0d400199999999999A;
	// begin inline asm
	{  cvt.rn.f16.f64 %rs6, %fd2;}

	// end inline asm
	// begin inline asm
	{ .reg .pred __$temp3;
  setp.eq.f16  __$temp3, %rs5, %rs6;
  selp.u16 %rs7, 1, 0, __$temp3;}
	// end inline asm
	setp.eq.s16 	%p4, %rs7, 0;
	mov.pred 	%p6, 0;
	@%p4 bra 	$L__BB0_2;
	// begin inline asm
	{.reg .f16 low,high;
 mov.b32 {low,high}, %r3;
 mov.b16 %rs10, high;}
	// end inline asm
	// begin inline asm
	{ .reg .pred __$temp3;
  setp.eq.f16  __$temp3, %rs10, %rs6;
  selp.u16 %rs11, 1, 0, __$temp3;}
	// end inline asm
	setp.ne.s16 	%p6, %rs11, 0;
$L__BB0_2:
	cvta.to.global.u64 	%rd2, %rd1;
	selp.u16 	%rs21, 1, 0, %p6;
	st.global.u8 	[%rd2], %rs21;
	mov.f64 	%fd3, 0d3FE0000000000000;
	// begin inline asm
	{  cvt.rn.f16.f64 %rs14, %fd3;}

	// end inline asm
	// begin inline asm
	{.reg.b32         f;        
 .reg.b16         r;        
  mov.b16         r,%rs14;     
  cvt.f32.f16     f,r;      
  rcp.approx.ftz.f32   f,f;  
  cvt.rn.f16.f32      r,f;  
  mov.b16         %rs15,r;     
}
	// end inline asm
	mov.b32 	%r8, 2;
	// begin inline asm
	cvt.rn.f16.s32 %rs17, %r8;
	// end inline asm
	// begin inline asm
	{ .reg .pred __$temp3;
  setp.eq.f16  __$temp3, %rs15, %rs17;
  selp.u16 %rs18, 1, 0, __$temp3;}
	// end inline asm
	setp.ne.s16 	%p5, %rs18, 0;
	selp.u16 	%rs22, 1, 0, %p5;
	st.global.u8 	[%rd2+1], %rs22;
	mov.b16 	%rs23, 1;
	st.global.u8 	[%rd2+2], %rs23;
	st.global.u8 	[%rd2+3], %rs23;
	ret;

}


// ===== COMPILED SASS (sm_100) =====

	.target	sm_100

	.elftype	@"ET_EXEC"


//--------------------- .note.nv.tkinfo           --------------------------
	.section	.note.nv.tkinfo,"",@"SHT_NOTE"
	.sectionflags	@"SHF_NOTE_NV_TKINFO"
	.tkinfo
        /*0018*/ 	.word	0x00000002
        /*0030*/ 	.string	""
        /*0030*/ 	.string	"ptxas"
        /*0030*/ 	.string	"Cuda compilation tools, release 13.0, V13.0.88"
        /*0030*/ 	.string	"Build cuda_13.0.r13.0/compiler.36424714_0"
        /*0030*/ 	.string	"-arch sm_100 -m 64 "



//--------------------- .note.nv.cuinfo           --------------------------
	.section	.note.nv.cuinfo,"",@"SHT_NOTE"
	.sectionflags	@"SHF_NOTE_NV_CUINFO"
        /*0018*/ 	.short	0x0002
        /*001a*/ 	.short	0x0064
        /*001c*/ 	.short	0x0082
	.zero		2


//--------------------- .nv.info                  --------------------------
	.section	.nv.info,"",@"SHT_CUDA_INFO"
	.align	4


	//----- nvinfo : EIATTR_REGCOUNT
	.align		4
        /*0000*/ 	.byte	0x04, 0x2f
        /*0002*/ 	.short	(.L_1 - .L_0)
	.align		4
.L_0:
        /*0004*/ 	.word	index@(_Z17testMathFunctionsPc)
        /*0008*/ 	.word	0x0000000a


	//----- nvinfo : EIATTR_FRAME_SIZE
	.align		4
.L_1:
        /*000c*/ 	.byte	0x04, 0x11
        /*000e*/ 	.short	(.L_3 - .L_2)
	.align		4
.L_2:
        /*0010*/ 	.word	index@(_Z17testMathFunctionsPc)
        /*0014*/ 	.word	0x00000000


	//----- nvinfo : EIATTR_MIN_STACK_SIZE
	.align		4
.L_3:
        /*0018*/ 	.byte	0x04, 0x12
        /*001a*/ 	.short	(.L_5 - .L_4)
	.align		4
.L_4:
        /*001c*/ 	.word	index@(_Z17testMathFunctionsPc)
        /*0020*/ 	.word	0x00000000
.L_5:


//--------------------- .nv.compat                --------------------------
	.section	.nv.compat,"",@"SHT_CUDA_COMPAT_INFO"
	.align	4
        /*0000*/ 	.byte	0x02, 0x09, 0x00, 0x00, 0x02, 0x02, 0x01, 0x00, 0x02, 0x05, 0x05, 0x00, 0x03, 0x07, 0x01, 0x01
        /*0010*/ 	.byte	0x02, 0x03, 0x00, 0x00, 0x02, 0x06, 0x01, 0x00, 0x04, 0x0b, 0x08, 0x00, 0x09, 0x00, 0x00, 0x00
        /*0020*/ 	.byte	0x00, 0x00, 0x00, 0x00


//--------------------- .nv.info._Z17testMathFunctionsPc --------------------------
	.section	.nv.info._Z17testMathFunctionsPc,"",@"SHT_CUDA_INFO"
	.sectionflags	@""
	.align	4


	//----- nvinfo : EIATTR_CUDA_API_VERSION
	.align		4
        /*0000*/ 	.byte	0x04, 0x37
        /*0002*/ 	.short	(.L_7 - .L_6)
.L_6:
        /*0004*/ 	.word	0x00000082


	//----- nvinfo : EIATTR_KPARAM_INFO
	.align		4
.L_7:
        /*0008*/ 	.byte	0x04, 0x17
        /*000a*/ 	.short	(.L_9 - .L_8)
.L_8:
        /*000c*/ 	.word	0x00000000
        /*0010*/ 	.short	0x0000
        /*0012*/ 	.short	0x0000
        /*0014*/ 	.byte	0x00, 0xf5, 0x21, 0x00


	//----- nvinfo : EIATTR_SPARSE_MMA_MASK
	.align		4
.L_9:
        /*0018*/ 	.byte	0x03, 0x50
        /*001a*/ 	.short	0x0000


	//----- nvinfo : EIATTR_MAXREG_COUNT
	.align		4
        /*001c*/ 	.byte	0x03, 0x1b
        /*001e*/ 	.short	0x00ff


	//----- nvinfo : EIATTR_MERCURY_ISA_VERSION
	.align		4
        /*0020*/ 	.byte	0x03, 0x5f
        /*0022*/ 	.short	0x0101


	//----- nvinfo : EIATTR_VRC_CTA_INIT_COUNT
	.align		4
        /*0024*/ 	.byte	0x02, 0x4a
	.zero		1
	.zero		1


	//----- nvinfo : EIATTR_EXIT_INSTR_OFFSETS
	.align		4
        /*0028*/ 	.byte	0x04, 0x1c
        /*002a*/ 	.short	(.L_11 - .L_10)


	//   ....[0]....
.L_10:
        /*002c*/ 	.word	0x00000120


	//----- nvinfo : EIATTR_CBANK_PARAM_SIZE
	.align		4
.L_11:
        /*0030*/ 	.byte	0x03, 0x19
        /*0032*/ 	.short	0x0008


	//----- nvinfo : EIATTR_PARAM_CBANK
	.align		4
        /*0034*/ 	.byte	0x04, 0x0a
        /*0036*/ 	.short	(.L_13 - .L_12)
	.align		4
.L_12:
        /*0038*/ 	.word	index@(.nv.constant0._Z17testMathFunctionsPc)
        /*003c*/ 	.short	0x0380
        /*003e*/ 	.short	0x0008


	//----- nvinfo : EIATTR_SW_WAR
	.align		4
.L_13:
        /*0040*/ 	.byte	0x04, 0x36
        /*0042*/ 	.short	(.L_15 - .L_14)
.L_14:
        /*0044*/ 	.word	0x00000008
.L_15:


//--------------------- .nv.callgraph             --------------------------
	.section	.nv.callgraph,"",@"SHT_CUDA_CALLGRAPH"
	.align	4
	.sectionentsize	8
	.align		4
        /*0000*/ 	.word	0x00000000
	.align		4
        /*0004*/ 	.word	0xffffffff
	.align		4
        /*0008*/ 	.word	0x00000000
	.align		4
        /*000c*/ 	.word	0xfffffffe
	.align		4
        /*0010*/ 	.word	0x00000000
	.align		4
        /*0014*/ 	.word	0xfffffffd
	.align		4
        /*0018*/ 	.word	0x00000000
	.align		4
        /*001c*/ 	.word	0xfffffffc


//--------------------- .text._Z17testMathFunctionsPc --------------------------
	.section	.text._Z17testMathFunctionsPc,"ax",@progbits
	.align	128
        .global         _Z17testMathFunctionsPc
        .type           _Z17testMathFunctionsPc,@function
        .size           _Z17testMathFunctionsPc,(.L_x_1 - _Z17testMathFunctionsPc)
        .other          _Z17testMathFunctionsPc,@"STO_CUDA_ENTRY STV_DEFAULT"
_Z17testMathFunctionsPc:
.text._Z17testMathFunctionsPc:
[----:B------:R-:W-:Y:S01]  /*0000*/  LDC R1, c[0x0][0x37c] ;  /* 0x0000df00ff017b82 */ /* 0x000fe20000000800 */
[----:B------:R-:W-:Y:S01]  /*0010*/  IMAD.MOV.U32 R0, RZ, RZ, 0x3c66 ;  /* 0x00003c66ff007424 */ /* 0x000fe200078e00ff */
[----:B------:R-:W0:Y:S06]  /*0020*/  I2F.F16 R4, 0x2 ;  /* 0x0000000200047906 */ /* 0x000e2c0000200c00 */
[----:B------:R-:W1:Y:S01]  /*0030*/  LDC.64 R2, c[0x0][0x380] ;  /* 0x0000e000ff027b82 */ /* 0x000e620000000a00 */
[----:B------:R-:W1:Y:S01]  /*0040*/  LDCU.64 UR4, c[0x0][0x358] ;  /* 0x00006b00ff0477ac */ /* 0x000e620008000a00 */
[----:B------:R-:W-:Y:S01]  /*0050*/  PLOP3.LUT P0, PT, PT, PT, PT, 0x8, 0x80 ;  /* 0x000000000080781c */ /* 0x000fe20003f0e170 */
[----:B------:R-:W-:-:S05]  /*0060*/  HADD2 R0, R0.H0_H0, 1.099609375, 1.099609375 ;  /* 0x3c663c6600007430 */ /* 0x000fca0000000800 */
[----:B------:R-:W-:Y:S02]  /*0070*/  HSETP2.NEU.AND P1, PT, R0.H0_H0, 2.19921875, 2.19921875, PT ;  /* 0x4066406600007434 */ /* 0x000fe40003f2d800 */
[----:B0-----:R-:W-:-:S05]  /*0080*/  HSETP2.NEU.AND P3, PT, R4.H0_H0, 2, 2, PT ;  /* 0x4000400004007434 */ /* 0x001fca0003f6d800 */
[----:B------:R-:W-:-:S06]  /*0090*/  SEL R7, RZ, 0x1, P3 ;  /* 0x00000001ff077807 */ /* 0x000fcc0001800000 */
[----:B------:R-:W-:Y:S01]  /*00a0*/  @!P1 HSETP2.NEU.AND P2, PT, R0.H1_H1, 2.19921875, 2.19921875, PT ;  /* 0x4066406600009434 */ /* 0x000fe20003f4dc00 */
[----:B------:R-:W-:Y:S01]  /*00b0*/  IMAD.MOV.U32 R0, RZ, RZ, 0x1 ;  /* 0x00000001ff007424 */ /* 0x000fe200078e00ff */
[----:B-1----:R-:W-:Y:S03]  /*00c0*/  STG.E.U8 desc[UR4][R2.64+0x1], R7 ;  /* 0x0000010702007986 */ /* 0x002fe6000c101104 */
[----:B------:R-:W-:Y:S01]  /*00d0*/  @!P1 PLOP3.LUT P0, PT, P2, PT, PT, 0x8, 0x80 ;  /* 0x000000000080981c */ /* 0x000fe2000170e170 */
[----:B------:R-:W-:Y:S03]  /*00e0*/  STG.E.U8 desc[UR4][R2.64+0x2], R0 ;  /* 0x0000020002007986 */ /* 0x000fe6000c101104 */
[----:B------:R-:W-:Y:S01]  /*00f0*/  SEL R5, RZ, 0x1, !P0 ;  /* 0x00000001ff057807 */ /* 0x000fe20004000000 */
[----:B------:R-:W-:Y:S04]  /*0100*/  STG.E.U8 desc[UR4][R2.64+0x3], R0 ;  /* 0x0000030002007986 */ /* 0x000fe8000c101104 */
[----:B------:R-:W-:Y:S01]  /*0110*/  STG.E.U8 desc[UR4][R2.64], R5 ;  /* 0x0000000502007986 */ /* 0x000fe2000c101104 */
[----:B------:R-:W-:Y:S05]  /*0120*/  EXIT ;  /* 0x000000000000794d */ /* 0x000fea0003800000 */
.L_x_0:
[----:B------:R-:W-:-:S00]  /*0130*/  BRA `(.L_x_0) ;  /* 0xfffffffc00fc7947 */ /* 0x000fc0000383ffff */
[----:B------:R-:W-:-:S00]  /*0140*/  NOP ;  /* 0x0000000000007918 */ /* 0x000fc00000000000 */
        /* <DEDUP_REMOVED lines=11> */
.L_x_1:


//--------------------- .nv.shared.reserved.0     --------------------------
	.section	.nv.shared.reserved.0,"aw",@nobits
	.weak		__nv_reservedSMEM_offset_0_alias
	.size		__nv_reservedSMEM_offset_0_alias, 0, 64
	.other		__nv_reservedSMEM_offset_0_alias,@"STO_CUDA_RESERVED_SHARED STV_DEFAULT"
__nv_reservedSMEM_offset_0_alias:
	.zero		0
	.zero		64


//--------------------- .nv.constant0._Z17testMathFunctionsPc --------------------------
	.section	.nv.constant0._Z17testMathFunctionsPc,"a",@progbits
	.sectionflags	@""
	.align	4
.nv.constant0._Z17testMathFunctionsPc:
	.zero		904


//--------------------- SYMBOLS --------------------------

	.type		.nv.reservedSmem.offset0,@object
	.size		.nv.reservedSmem.offset0,0x4
